//
// Generated by NVIDIA NVVM Compiler
//
// Compiler Build ID: CL-36424714
// Cuda compilation tools, release 13.0, V13.0.88
// Based on NVVM 20.0.0
//

.version 9.0
.target sm_100
.address_size 64

	// .globl	_Z3fooi

.visible .entry _Z3fooi(
	.param .u32 _Z3fooi_param_0
)
{
	.reg .pred 	%p<2>;
	.reg .b32 	%r<2>;

	ld.param.u32 	%r1, [_Z3fooi_param_0];
	setp.ne.s32 	%p1, %r1, 0;
	@%p1 bra 	$L__BB0_2;
	bar.sync 	0;
$L__BB0_2:
	ret;

}


// ===== COMPILED SASS (sm_100) =====

	.target	sm_100

	.elftype	@"ET_EXEC"


//--------------------- .note.nv.tkinfo           --------------------------
	.section	.note.nv.tkinfo,"",@"SHT_NOTE"
	.sectionflags	@"SHF_NOTE_NV_TKINFO"
	.tkinfo
        /*0018*/ 	.word	0x00000002
        /*0030*/ 	.string	""
        /*0030*/ 	.string	"ptxas"
        /*0030*/ 	.string	"Cuda compilation tools, release 13.0, V13.0.88"
        /*0030*/ 	.string	"Build cuda_13.0.r13.0/compiler.36424714_0"
        /*0030*/ 	.string	"-arch sm_100 -m 64 "



//--------------------- .note.nv.cuinfo           --------------------------
	.section	.note.nv.cuinfo,"",@"SHT_NOTE"
	.sectionflags	@"SHF_NOTE_NV_CUINFO"
        /*0018*/ 	.short	0x0002
        /*001a*/ 	.short	0x0064
        /*001c*/ 	.short	0x0082
	.zero		2


//--------------------- .nv.info                  --------------------------
	.section	.nv.info,"",@"SHT_CUDA_INFO"
	.align	4


	//----- nvinfo : EIATTR_REGCOUNT
	.align		4
        /*0000*/ 	.byte	0x04, 0x2f
        /*0002*/ 	.short	(.L_1 - .L_0)
	.align		4
.L_0:
        /*0004*/ 	.word	index@(_Z3fooi)
        /*0008*/ 	.word	0x00000004


	//----- nvinfo : EIATTR_FRAME_SIZE
	.align		4
.L_1:
        /*000c*/ 	.byte	0x04, 0x11
        /*000e*/ 	.short	(.L_3 - .L_2)
	.align		4
.L_2:
        /*0010*/ 	.word	index@(_Z3fooi)
        /*0014*/ 	.word	0x00000000


	//----- nvinfo : EIATTR_MIN_STACK_SIZE
	.align		4
.L_3:
        /*0018*/ 	.byte	0x04, 0x12
        /*001a*/ 	.short	(.L_5 - .L_4)
	.align		4
.L_4:
        /*001c*/ 	.word	index@(_Z3fooi)
        /*0020*/ 	.word	0x00000000
.L_5:


//--------------------- .nv.compat                --------------------------
	.section	.nv.compat,"",@"SHT_CUDA_COMPAT_INFO"
	.align	4
        /*0000*/ 	.byte	0x02, 0x09, 0x00, 0x00, 0x02, 0x02, 0x01, 0x00, 0x02, 0x05, 0x05, 0x00, 0x03, 0x07, 0x01, 0x01
        /*0010*/ 	.byte	0x02, 0x03, 0x00, 0x00, 0x02, 0x06, 0x01, 0x00, 0x04, 0x0b, 0x08, 0x00, 0x09, 0x00, 0x00, 0x00
        /*0020*/ 	.byte	0x00, 0x00, 0x00, 0x00


//--------------------- .nv.info._Z3fooi          --------------------------
	.section	.nv.info._Z3fooi,"",@"SHT_CUDA_INFO"
	.sectionflags	@""
	.align	4


	//----- nvinfo : EIATTR_CUDA_API_VERSION
	.align		4
        /*0000*/ 	.byte	0x04, 0x37
        /*0002*/ 	.short	(.L_7 - .L_6)
.L_6:
        /*0004*/ 	.word	0x00000082


	//----- nvinfo : EIATTR_KPARAM_INFO
	.align		4
.L_7:
        /*0008*/ 	.byte	0x04, 0x17
        /*000a*/ 	.short	(.L_9 - .L_8)
.L_8:
        /*000c*/ 	.word	0x00000000
        /*0010*/ 	.short	0x0000
        /*0012*/ 	.short	0x0000
        /*0014*/ 	.byte	0x00, 0xf0, 0x11, 0x00


	//----- nvinfo : EIATTR_SPARSE_MMA_MASK
	.align		4
.L_9:
        /*0018*/ 	.byte	0x03, 0x50
        /*001a*/ 	.short	0x0000


	//----- nvinfo : EIATTR_MAXREG_COUNT
	.align		4
        /*001c*/ 	.byte	0x03, 0x1b
        /*001e*/ 	.short	0x00ff


	//----- nvinfo : EIATTR_NUM_BARRIERS
	.align		4
        /*0020*/ 	.byte	0x02, 0x4c
        /*0022*/ 	.byte	0x01
	.zero		1


	//----- nvinfo : EIATTR_MERCURY_ISA_VERSION
	.align		4
        /*0024*/ 	.byte	0x03, 0x5f
        /*0026*/ 	.short	0x0101


	//----- nvinfo : EIATTR_VRC_CTA_INIT_COUNT
	.align		4
        /*0028*/ 	.byte	0x02, 0x4a
	.zero		1
	.zero		1


	//----- nvinfo : EIATTR_EXIT_INSTR_OFFSETS
	.align		4
        /*002c*/ 	.byte	0x04, 0x1c
        /*002e*/ 	.short	(.L_11 - .L_10)


	//   ....[0]....
.L_10:
        /*0030*/ 	.word	0x00000030


	//   ....[1]....
        /*0034*/ 	.word	0x00000050


	//----- nvinfo : EIATTR_CBANK_PARAM_SIZE
	.align		4
.L_11:
        /*0038*/ 	.byte	0x03, 0x19
        /*003a*/ 	.short	0x0004


	//----- nvinfo : EIATTR_PARAM_CBANK
	.align		4
        /*003c*/ 	.byte	0x04, 0x0a
        /*003e*/ 	.short	(.L_13 - .L_12)
	.align		4
.L_12:
        /*0040*/ 	.word	index@(.nv.constant0._Z3fooi)
        /*0044*/ 	.short	0x0380
        /*0046*/ 	.short	0x0004


	//----- nvinfo : EIATTR_SW_WAR
	.align		4
.L_13:
        /*0048*/ 	.byte	0x04, 0x36
        /*004a*/ 	.short	(.L_15 - .L_14)
.L_14:
        /*004c*/ 	.word	0x00000008
.L_15:


//--------------------- .nv.callgraph             --------------------------
	.section	.nv.callgraph,"",@"SHT_CUDA_CALLGRAPH"
	.align	4
	.sectionentsize	8
	.align		4
        /*0000*/ 	.word	0x00000000
	.align		4
        /*0004*/ 	.word	0xffffffff
	.align		4
        /*0008*/ 	.word	0x00000000
	.align		4
        /*000c*/ 	.word	0xfffffffe
	.align		4
        /*0010*/ 	.word	0x00000000
	.align		4
        /*0014*/ 	.word	0xfffffffd
	.align		4
        /*0018*/ 	.word	0x00000000
	.align		4
        /*001c*/ 	.word	0xfffffffc


//--------------------- .text._Z3fooi             --------------------------
	.section	.text._Z3fooi,"ax",@progbits
	.align	128
        .global         _Z3fooi
        .type           _Z3fooi,@function
        .size           _Z3fooi,(.L_x_1 - _Z3fooi)
        .other          _Z3fooi,@"STO_CUDA_ENTRY STV_DEFAULT"
_Z3fooi:
.text._Z3fooi:
[----:B------:R-:W-:Y:S01]  /*0000*/  LDC R1, c[0x0][0x37c] ;  /* 0x0000df00ff017b82 */ /* 0x000fe20000000800 */
[----:B------:R-:W0:Y:S02]  /*0010*/  LDCU UR4, c[0x0][0x380] ;  /* 0x00007000ff0477ac */ /* 0x000e240008000800 */
[----:B0-----:R-:W-:-:S13]  /*0020*/  ISETP.NE.AND P0, PT, RZ, UR4, PT ;  /* 0x00000004ff007c0c */ /* 0x001fda000bf05270 */
[----:B------:R-:W-:Y:S05]  /*0030*/  @P0 EXIT ;  /* 0x000000000000094d */ /* 0x000fea0003800000 */
[----:B------:R-:W-:Y:S06]  /*0040*/  BAR.SYNC.DEFER_BLOCKING 0x0 ;  /* 0x0000000000007b1d */ /* 0x000fec0000010000 */
[----:B------:R-:W-:Y:S05]  /*0050*/  EXIT ;  /* 0x000000000000794d */ /* 0x000fea0003800000 */
.L_x_0:
[----:B------:R-:W-:-:S00]  /*0060*/  BRA `(.L_x_0) ;  /* 0xfffffffc00fc7947 */ /* 0x000fc0000383ffff */
[----:B------:R-:W-:-:S00]  /*0070*/  NOP ;  /* 0x0000000000007918 */ /* 0x000fc00000000000 */
        /* <DEDUP_REMOVED lines=8> */
.L_x_1:


//--------------------- .nv.shared.reserved.0     --------------------------
	.section	.nv.shared.reserved.0,"aw",@nobits
	.weak		__nv_reservedSMEM_offset_0_alias
	.size		__nv_reservedSMEM_offset_0_alias, 0, 64
	.other		__nv_reservedSMEM_offset_0_alias,@"STO_CUDA_RESERVED_SHARED STV_DEFAULT"
__nv_reservedSMEM_offset_0_alias:
	.zero		0
	.zero		64


//--------------------- .nv.constant0._Z3fooi     --------------------------
	.section	.nv.constant0._Z3fooi,"a",@progbits
	.sectionflags	@""
	.align	4
.nv.constant0._Z3fooi:
	.zero		900


//--------------------- SYMBOLS --------------------------

	.type		.nv.reservedSmem.offset0,@object
	.size		.nv.reservedSmem.offset0,0x4
